//
// Generated by NVIDIA NVVM Compiler
//
// Compiler Build ID: CL-36424714
// Cuda compilation tools, release 13.0, V13.0.88
// Based on NVVM 20.0.0
//

.version 9.0
.target sm_100
.address_size 64

	// .globl	_Z17matmul_tensorcorePK6__halfS1_Pfiii

.visible .entry _Z17matmul_tensorcorePK6__halfS1_Pfiii(
	.param .u64 .ptr .align 1 _Z17matmul_tensorcorePK6__halfS1_Pfiii_param_0,
	.param .u64 .ptr .align 1 _Z17matmul_tensorcorePK6__halfS1_Pfiii_param_1,
	.param .u64 .ptr .align 1 _Z17matmul_tensorcorePK6__halfS1_Pfiii_param_2,
	.param .u32 _Z17matmul_tensorcorePK6__halfS1_Pfiii_param_3,
	.param .u32 _Z17matmul_tensorcorePK6__halfS1_Pfiii_param_4,
	.param .u32 _Z17matmul_tensorcorePK6__halfS1_Pfiii_param_5
)
{
	.reg .pred 	%p<4>;
	.reg .b32 	%r<32>;
	.reg .b32 	%f<10>;
	.reg .b64 	%rd<16>;

	ld.param.u64 	%rd1, [_Z17matmul_tensorcorePK6__halfS1_Pfiii_param_0];
	ld.param.u64 	%rd2, [_Z17matmul_tensorcorePK6__halfS1_Pfiii_param_1];
	ld.param.u64 	%rd3, [_Z17matmul_tensorcorePK6__halfS1_Pfiii_param_2];
	ld.param.u32 	%r5, [_Z17matmul_tensorcorePK6__halfS1_Pfiii_param_3];
	ld.param.u32 	%r3, [_Z17matmul_tensorcorePK6__halfS1_Pfiii_param_4];
	ld.param.u32 	%r4, [_Z17matmul_tensorcorePK6__halfS1_Pfiii_param_5];
	mov.u32 	%r6, %ctaid.y;
	mov.u32 	%r7, %ntid.y;
	mov.u32 	%r8, %tid.y;
	mad.lo.s32 	%r9, %r6, %r7, %r8;
	mov.u32 	%r10, %ctaid.x;
	mov.u32 	%r11, %ntid.x;
	mov.u32 	%r12, %tid.x;
	mad.lo.s32 	%r13, %r10, %r11, %r12;
	and.b32  	%r1, %r9, 268435440;
	setp.ge.s32 	%p1, %r1, %r5;
	and.b32  	%r2, %r13, -16;
	setp.ge.s32 	%p2, %r2, %r4;
	or.pred  	%p3, %p1, %p2;
	@%p3 bra 	$L__BB0_2;
	cvta.to.global.u64 	%rd4, %rd1;
	cvta.to.global.u64 	%rd5, %rd2;
	cvta.to.global.u64 	%rd6, %rd3;
	mul.lo.s32 	%r14, %r3, %r1;
	mul.wide.s32 	%rd7, %r14, 2;
	add.s64 	%rd8, %rd4, %rd7;
	wmma.load.a.sync.aligned.row.m16n16k16.global.f16 	{%r15, %r16, %r17, %r18, %r19, %r20, %r21, %r22}, [%rd8], %r3;
	cvt.s64.s32 	%rd9, %r2;
	mul.wide.s32 	%rd10, %r2, 2;
	add.s64 	%rd11, %rd5, %rd10;
	wmma.load.b.sync.aligned.col.m16n16k16.global.f16 	{%r23, %r24, %r25, %r26, %r27, %r28, %r29, %r30}, [%rd11], %r3;
	mov.f32 	%f1, 0f00000000;
	wmma.mma.sync.aligned.row.col.m16n16k16.f32.f32 {%f2, %f3, %f4, %f5, %f6, %f7, %f8, %f9}, {%r15, %r16, %r17, %r18, %r19, %r20, %r21, %r22}, {%r23, %r24, %r25, %r26, %r27, %r28, %r29, %r30}, {%f1, %f1, %f1, %f1, %f1, %f1, %f1, %f1};
	mul.lo.s32 	%r31, %r4, %r1;
	cvt.s64.s32 	%rd12, %r31;
	add.s64 	%rd13, %rd12, %rd9;
	shl.b64 	%rd14, %rd13, 2;
	add.s64 	%rd15, %rd6, %rd14;
	wmma.store.d.sync.aligned.row.m16n16k16.global.f32 	[%rd15], {%f2, %f3, %f4, %f5, %f6, %f7, %f8, %f9}, %r4;
$L__BB0_2:
	ret;

}
	// .globl	_Z29stream_ordered_memory_examplev
.visible .entry _Z29stream_ordered_memory_examplev()
{


	ret;

}
	// .globl	_Z11tma_examplev
.visible .entry _Z11tma_examplev()
{


	ret;

}


// ===== COMPILED SASS (sm_100) =====

	.target	sm_100

	.elftype	@"ET_EXEC"


//--------------------- .note.nv.tkinfo           --------------------------
	.section	.note.nv.tkinfo,"",@"SHT_NOTE"
	.sectionflags	@"SHF_NOTE_NV_TKINFO"
	.tkinfo
        /*0018*/ 	.word	0x00000002
        /*0030*/ 	.string	""
        /*0030*/ 	.string	"ptxas"
        /*0030*/ 	.string	"Cuda compilation tools, release 13.0, V13.0.88"
        /*0030*/ 	.string	"Build cuda_13.0.r13.0/compiler.36424714_0"
        /*0030*/ 	.string	"-arch sm_100 -m 64 "



//--------------------- .note.nv.cuinfo           --------------------------
	.section	.note.nv.cuinfo,"",@"SHT_NOTE"
	.sectionflags	@"SHF_NOTE_NV_CUINFO"
        /*0018*/ 	.short	0x0002
        /*001a*/ 	.short	0x0064
        /*001c*/ 	.short	0x0082
	.zero		2


//--------------------- .nv.info                  --------------------------
	.section	.nv.info,"",@"SHT_CUDA_INFO"
	.align	4


	//----- nvinfo : EIATTR_REGCOUNT
	.align		4
        /*0000*/ 	.byte	0x04, 0x2f
        /*0002*/ 	.short	(.L_1 - .L_0)
	.align		4
.L_0:
        /*0004*/ 	.word	index@(_Z17matmul_tensorcorePK6__halfS1_Pfiii)
        /*0008*/ 	.word	0x0000001e


	//----- nvinfo : EIATTR_FRAME_SIZE
	.align		4
.L_1:
        /*000c*/ 	.byte	0x04, 0x11
        /*000e*/ 	.short	(.L_3 - .L_2)
	.align		4
.L_2:
        /*0010*/ 	.word	index@(_Z17matmul_tensorcorePK6__halfS1_Pfiii)
        /*0014*/ 	.word	0x00000000


	//----- nvinfo : EIATTR_REGCOUNT
	.align		4
.L_3:
        /*0018*/ 	.byte	0x04, 0x2f
        /*001a*/ 	.short	(.L_5 - .L_4)
	.align		4
.L_4:
        /*001c*/ 	.word	index@(_Z29stream_ordered_memory_examplev)
        /*0020*/ 	.word	0x00000004


	//----- nvinfo : EIATTR_FRAME_SIZE
	.align		4
.L_5:
        /*0024*/ 	.byte	0x04, 0x11
        /*0026*/ 	.short	(.L_7 - .L_6)
	.align		4
.L_6:
        /*0028*/ 	.word	index@(_Z29stream_ordered_memory_examplev)
        /*002c*/ 	.word	0x00000000


	//----- nvinfo : EIATTR_REGCOUNT
	.align		4
.L_7:
        /*0030*/ 	.byte	0x04, 0x2f
        /*0032*/ 	.short	(.L_9 - .L_8)
	.align		4
.L_8:
        /*0034*/ 	.word	index@(_Z11tma_examplev)
        /*0038*/ 	.word	0x00000004


	//----- nvinfo : EIATTR_FRAME_SIZE
	.align		4
.L_9:
        /*003c*/ 	.byte	0x04, 0x11
        /*003e*/ 	.short	(.L_11 - .L_10)
	.align		4
.L_10:
        /*0040*/ 	.word	index@(_Z11tma_examplev)
        /*0044*/ 	.word	0x00000000


	//----- nvinfo : EIATTR_MIN_STACK_SIZE
	.align		4
.L_11:
        /*0048*/ 	.byte	0x04, 0x12
        /*004a*/ 	.short	(.L_13 - .L_12)
	.align		4
.L_12:
        /*004c*/ 	.word	index@(_Z11tma_examplev)
        /*0050*/ 	.word	0x00000000


	//----- nvinfo : EIATTR_MIN_STACK_SIZE
	.align		4
.L_13:
        /*0054*/ 	.byte	0x04, 0x12
        /*0056*/ 	.short	(.L_15 - .L_14)
	.align		4
.L_14:
        /*0058*/ 	.word	index@(_Z29stream_ordered_memory_examplev)
        /*005c*/ 	.word	0x00000000


	//----- nvinfo : EIATTR_MIN_STACK_SIZE
	.align		4
.L_15:
        /*0060*/ 	.byte	0x04, 0x12
        /*0062*/ 	.short	(.L_17 - .L_16)
	.align		4
.L_16:
        /*0064*/ 	.word	index@(_Z17matmul_tensorcorePK6__halfS1_Pfiii)
        /*0068*/ 	.word	0x00000000
.L_17:


//--------------------- .nv.compat                --------------------------
	.section	.nv.compat,"",@"SHT_CUDA_COMPAT_INFO"
	.align	4
        /*0000*/ 	.byte	0x02, 0x09, 0x00, 0x00, 0x02, 0x02, 0x01, 0x00, 0x02, 0x05, 0x05, 0x00, 0x03, 0x07, 0x01, 0x01
        /*0010*/ 	.byte	0x02, 0x03, 0x00, 0x00, 0x02, 0x06, 0x01, 0x00, 0x04, 0x0b, 0x08, 0x00, 0x09, 0x00, 0x00, 0x00
        /*0020*/ 	.byte	0x00, 0x00, 0x00, 0x00


//--------------------- .nv.info._Z11tma_examplev --------------------------
	.section	.nv.info._Z11tma_examplev,"",@"SHT_CUDA_INFO"
	.sectionflags	@""
	.align	4


	//----- nvinfo : EIATTR_CUDA_API_VERSION
	.align		4
        /*0000*/ 	.byte	0x04, 0x37
        /*0002*/ 	.short	(.L_19 - .L_18)
.L_18:
        /*0004*/ 	.word	0x00000082


	//----- nvinfo : EIATTR_SPARSE_MMA_MASK
	.align		4
.L_19:
        /*0008*/ 	.byte	0x03, 0x50
        /*000a*/ 	.short	0x0000


	//----- nvinfo : EIATTR_MAXREG_COUNT
	.align		4
        /*000c*/ 	.byte	0x03, 0x1b
        /*000e*/ 	.short	0x00ff


	//----- nvinfo : EIATTR_MERCURY_ISA_VERSION
	.align		4
        /*0010*/ 	.byte	0x03, 0x5f
        /*0012*/ 	.short	0x0101


	//----- nvinfo : EIATTR_VRC_CTA_INIT_COUNT
	.align		4
        /*0014*/ 	.byte	0x02, 0x4a
	.zero		1
	.zero		1


	//----- nvinfo : EIATTR_EXIT_INSTR_OFFSETS
	.align		4
        /*0018*/ 	.byte	0x04, 0x1c
        /*001a*/ 	.short	(.L_21 - .L_20)


	//   ....[0]....
.L_20:
        /*001c*/ 	.word	0x00000010


	//----- nvinfo : EIATTR_SW_WAR
	.align		4
.L_21:
        /*0020*/ 	.byte	0x04, 0x36
        /*0022*/ 	.short	(.L_23 - .L_22)
.L_22:
        /*0024*/ 	.word	0x00000008
.L_23:


//--------------------- .nv.info._Z29stream_ordered_memory_examplev --------------------------
	.section	.nv.info._Z29stream_ordered_memory_examplev,"",@"SHT_CUDA_INFO"
	.sectionflags	@""
	.align	4


	//----- nvinfo : EIATTR_CUDA_API_VERSION
	.align		4
        /*0000*/ 	.byte	0x04, 0x37
        /*0002*/ 	.short	(.L_25 - .L_24)
.L_24:
        /*0004*/ 	.word	0x00000082


	//----- nvinfo : EIATTR_SPARSE_MMA_MASK
	.align		4
.L_25:
        /*0008*/ 	.byte	0x03, 0x50
        /*000a*/ 	.short	0x0000


	//----- nvinfo : EIATTR_MAXREG_COUNT
	.align		4
        /*000c*/ 	.byte	0x03, 0x1b
        /*000e*/ 	.short	0x00ff


	//----- nvinfo : EIATTR_MERCURY_ISA_VERSION
	.align		4
        /*0010*/ 	.byte	0x03, 0x5f
        /*0012*/ 	.short	0x0101


	//----- nvinfo : EIATTR_VRC_CTA_INIT_COUNT
	.align		4
        /*0014*/ 	.byte	0x02, 0x4a
	.zero		1
	.zero		1


	//----- nvinfo : EIATTR_EXIT_INSTR_OFFSETS
	.align		4
        /*0018*/ 	.byte	0x04, 0x1c
        /*001a*/ 	.short	(.L_27 - .L_26)


	//   ....[0]....
.L_26:
        /*001c*/ 	.word	0x00000010


	//----- nvinfo : EIATTR_SW_WAR
	.align		4
.L_27:
        /*0020*/ 	.byte	0x04, 0x36
        /*0022*/ 	.short	(.L_29 - .L_28)
.L_28:
        /*0024*/ 	.word	0x00000008
.L_29:


//--------------------- .nv.info._Z17matmul_tensorcorePK6__halfS1_Pfiii --------------------------
	.section	.nv.info._Z17matmul_tensorcorePK6__halfS1_Pfiii,"",@"SHT_CUDA_INFO"
	.sectionflags	@""
	.align	4


	//----- nvinfo : EIATTR_CUDA_API_VERSION
	.align		4
        /*0000*/ 	.byte	0x04, 0x37
        /*0002*/ 	.short	(.L_31 - .L_30)
.L_30:
        /*0004*/ 	.word	0x00000082


	//----- nvinfo : EIATTR_KPARAM_INFO
	.align		4
.L_31:
        /*0008*/ 	.byte	0x04, 0x17
        /*000a*/ 	.short	(.L_33 - .L_32)
.L_32:
        /*000c*/ 	.word	0x00000000
        /*0010*/ 	.short	0x0005
        /*0012*/ 	.short	0x0020
        /*0014*/ 	.byte	0x00, 0xf0, 0x11, 0x00


	//----- nvinfo : EIATTR_KPARAM_INFO
	.align		4
.L_33:
        /*0018*/ 	.byte	0x04, 0x17
        /*001a*/ 	.short	(.L_35 - .L_34)
.L_34:
        /*001c*/ 	.word	0x00000000
        /*0020*/ 	.short	0x0004
        /*0022*/ 	.short	0x001c
        /*0024*/ 	.byte	0x00, 0xf0, 0x11, 0x00


	//----- nvinfo : EIATTR_KPARAM_INFO
	.align		4
.L_35:
        /*0028*/ 	.byte	0x04, 0x17
        /*002a*/ 	.short	(.L_37 - .L_36)
.L_36:
        /*002c*/ 	.word	0x00000000
        /*0030*/ 	.short	0x0003
        /*0032*/ 	.short	0x0018
        /*0034*/ 	.byte	0x00, 0xf0, 0x11, 0x00


	//----- nvinfo : EIATTR_KPARAM_INFO
	.align		4
.L_37:
        /*0038*/ 	.byte	0x04, 0x17
        /*003a*/ 	.short	(.L_39 - .L_38)
.L_38:
        /*003c*/ 	.word	0x00000000
        /*0040*/ 	.short	0x0002
        /*0042*/ 	.short	0x0010
        /*0044*/ 	.byte	0x00, 0xf5, 0x21, 0x00


	//----- nvinfo : EIATTR_KPARAM_INFO
	.align		4
.L_39:
        /*0048*/ 	.byte	0x04, 0x17
        /*004a*/ 	.short	(.L_41 - .L_40)
.L_40:
        /*004c*/ 	.word	0x00000000
        /*0050*/ 	.short	0x0001
        /*0052*/ 	.short	0x0008
        /*0054*/ 	.byte	0x00, 0xf5, 0x21, 0x00


	//----- nvinfo : EIATTR_KPARAM_INFO
	.align		4
.L_41:
        /*0058*/ 	.byte	0x04, 0x17
        /*005a*/ 	.short	(.L_43 - .L_42)
.L_42:
        /*005c*/ 	.word	0x00000000
        /*0060*/ 	.short	0x0000
        /*0062*/ 	.short	0x0000
        /*0064*/ 	.byte	0x00, 0xf5, 0x21, 0x00


	//----- nvinfo : EIATTR_SPARSE_MMA_MASK
	.align		4
.L_43:
        /*0068*/ 	.byte	0x03, 0x50
        /*006a*/ 	.short	0x0000


	//----- nvinfo : EIATTR_WMMA_USED
	.align		4
        /*006c*/ 	.byte	0x01, 0x2b
	.zero		2


	//----- nvinfo : EIATTR_MAXREG_COUNT
	.align		4
        /*0070*/ 	.byte	0x03, 0x1b
        /*0072*/ 	.short	0x00ff


	//----- nvinfo : EIATTR_MERCURY_ISA_VERSION
	.align		4
        /*0074*/ 	.byte	0x03, 0x5f
        /*0076*/ 	.short	0x0101


	//----- nvinfo : EIATTR_VRC_CTA_INIT_COUNT
	.align		4
        /*0078*/ 	.byte	0x02, 0x4a
	.zero		1
	.zero		1


	//----- nvinfo : EIATTR_EXIT_INSTR_OFFSETS
	.align		4
        /*007c*/ 	.byte	0x04, 0x1c
        /*007e*/ 	.short	(.L_45 - .L_44)


	//   ....[0]....
.L_44:
        /*0080*/ 	.word	0x000000f0


	//   ....[1]....
        /*0084*/ 	.word	0x000003d0


	//----- nvinfo : EIATTR_CBANK_PARAM_SIZE
	.align		4
.L_45:
        /*0088*/ 	.byte	0x03, 0x19
        /*008a*/ 	.short	0x0024


	//----- nvinfo : EIATTR_PARAM_CBANK
	.align		4
        /*008c*/ 	.byte	0x04, 0x0a
        /*008e*/ 	.short	(.L_47 - .L_46)
	.align		4
.L_46:
        /*0090*/ 	.word	index@(.nv.constant0._Z17matmul_tensorcorePK6__halfS1_Pfiii)
        /*0094*/ 	.short	0x0380
        /*0096*/ 	.short	0x0024


	//----- nvinfo : EIATTR_SW_WAR
	.align		4
.L_47:
        /*0098*/ 	.byte	0x04, 0x36
        /*009a*/ 	.short	(.L_49 - .L_48)
.L_48:
        /*009c*/ 	.word	0x00000008
.L_49:


//--------------------- .nv.callgraph             --------------------------
	.section	.nv.callgraph,"",@"SHT_CUDA_CALLGRAPH"
	.align	4
	.sectionentsize	8
	.align		4
        /*0000*/ 	.word	0x00000000
	.align		4
        /*0004*/ 	.word	0xffffffff
	.align		4
        /*0008*/ 	.word	0x00000000
	.align		4
        /*000c*/ 	.word	0xfffffffe
	.align		4
        /*0010*/ 	.word	0x00000000
	.align		4
        /*0014*/ 	.word	0xfffffffd
	.align		4
        /*0018*/ 	.word	0x00000000
	.align		4
        /*001c*/ 	.word	0xfffffffc


//--------------------- .text._Z11tma_examplev    --------------------------
	.section	.text._Z11tma_examplev,"ax",@progbits
	.align	128
        .global         _Z11tma_examplev
        .type           _Z11tma_examplev,@function
        .size           _Z11tma_examplev,(.L_x_3 - _Z11tma_examplev)
        .other          _Z11tma_examplev,@"STO_CUDA_ENTRY STV_DEFAULT"
_Z11tma_examplev:
.text._Z11tma_examplev:
[----:B------:R-:W-:Y:S01]  /*0000*/  LDC R1, c[0x0][0x37c] ;  /* 0x0000df00ff017b82 */ /* 0x000fe20000000800 */
[----:B------:R-:W-:Y:S05]  /*0010*/  EXIT ;  /* 0x000000000000794d */ /* 0x000fea0003800000 */
.L_x_0:
[----:B------:R-:W-:-:S00]  /*0020*/  BRA `(.L_x_0) ;  /* 0xfffffffc00fc7947 */ /* 0x000fc0000383ffff */
[----:B------:R-:W-:-:S00]  /*0030*/  NOP ;  /* 0x0000000000007918 */ /* 0x000fc00000000000 */
        /* <DEDUP_REMOVED lines=12> */
.L_x_3:


//--------------------- .text._Z29stream_ordered_memory_examplev --------------------------
	.section	.text._Z29stream_ordered_memory_examplev,"ax",@progbits
	.align	128
        .global         _Z29stream_ordered_memory_examplev
        .type           _Z29stream_ordered_memory_examplev,@function
        .size           _Z29stream_ordered_memory_examplev,(.L_x_4 - _Z29stream_ordered_memory_examplev)
        .other          _Z29stream_ordered_memory_examplev,@"STO_CUDA_ENTRY STV_DEFAULT"
_Z29stream_ordered_memory_examplev:
.text._Z29stream_ordered_memory_examplev:
[----:B------:R-:W-:Y:S01]  /*0000*/  LDC R1, c[0x0][0x37c] ;  /* 0x0000df00ff017b82 */ /* 0x000fe20000000800 */
[----:B------:R-:W-:Y:S05]  /*0010*/  EXIT ;  /* 0x000000000000794d */ /* 0x000fea0003800000 */
.L_x_1:
        /* <DEDUP_REMOVED lines=14> */
.L_x_4:


//--------------------- .text._Z17matmul_tensorcorePK6__halfS1_Pfiii --------------------------
	.section	.text._Z17matmul_tensorcorePK6__halfS1_Pfiii,"ax",@progbits
	.align	128
        .global         _Z17matmul_tensorcorePK6__halfS1_Pfiii
        .type           _Z17matmul_tensorcorePK6__halfS1_Pfiii,@function
        .size           _Z17matmul_tensorcorePK6__halfS1_Pfiii,(.L_x_5 - _Z17matmul_tensorcorePK6__halfS1_Pfiii)
        .other          _Z17matmul_tensorcorePK6__halfS1_Pfiii,@"STO_CUDA_ENTRY STV_DEFAULT"
_Z17matmul_tensorcorePK6__halfS1_Pfiii:
.text._Z17matmul_tensorcorePK6__halfS1_Pfiii:
[----:B------:R-:W-:Y:S01]  /*0000*/  LDC R1, c[0x0][0x37c] ;  /* 0x0000df00ff017b82 */ /* 0x000fe20000000800 */
[----:B------:R-:W0:Y:S07]  /*0010*/  S2R R5, SR_TID.X ;  /* 0x0000000000057919 */ /* 0x000e2e0000002100 */
[----:B------:R-:W1:Y:S01]  /*0020*/  LDC R8, c[0x0][0x364] ;  /* 0x0000d900ff087b82 */ /* 0x000e620000000800 */
[----:B------:R-:W2:Y:S01]  /*0030*/  LDCU UR6, c[0x0][0x398] ;  /* 0x00007300ff0677ac */ /* 0x000ea20008000800 */
[----:B------:R-:W1:Y:S06]  /*0040*/  S2R R3, SR_TID.Y ;  /* 0x0000000000037919 */ /* 0x000e6c0000002200 */
[----:B------:R-:W0:Y:S08]  /*0050*/  S2UR UR5, SR_CTAID.X ;  /* 0x00000000000579c3 */ /* 0x000e300000002500 */
[----:B------:R-:W0:Y:S08]  /*0060*/  LDC R0, c[0x0][0x360] ;  /* 0x0000d800ff007b82 */ /* 0x000e300000000800 */
[----:B------:R-:W1:Y:S08]  /*0070*/  S2UR UR4, SR_CTAID.Y ;  /* 0x00000000000479c3 */ /* 0x000e700000002600 */
[----:B------:R-:W3:Y:S01]  /*0080*/  LDC R9, c[0x0][0x3a0] ;  /* 0x0000e800ff097b82 */ /* 0x000ee20000000800 */
[----:B0-----:R-:W-:-:S05]  /*0090*/  IMAD R0, R0, UR5, R5 ;  /* 0x0000000500007c24 */ /* 0x001fca000f8e0205 */
[----:B------:R-:W-:Y:S01]  /*00a0*/  LOP3.LUT R0, R0, 0xfffffff0, RZ, 0xc0, !PT ;  /* 0xfffffff000007812 */ /* 0x000fe200078ec0ff */
[----:B-1----:R-:W-:-:S05]  /*00b0*/  IMAD R8, R8, UR4, R3 ;  /* 0x0000000408087c24 */ /* 0x002fca000f8e0203 */
[----:B------:R-:W-:Y:S02]  /*00c0*/  LOP3.LUT R8, R8, 0xffffff0, RZ, 0xc0, !PT ;  /* 0x0ffffff008087812 */ /* 0x000fe400078ec0ff */
[----:B---3--:R-:W-:-:S04]  /*00d0*/  ISETP.GE.AND P0, PT, R0, R9, PT ;  /* 0x000000090000720c */ /* 0x008fc80003f06270 */
[----:B--2---:R-:W-:-:S13]  /*00e0*/  ISETP.GE.OR P0, PT, R8, UR6, P0 ;  /* 0x0000000608007c0c */ /* 0x004fda0008706670 */
[----:B------:R-:W-:Y:S05]  /*00f0*/  @P0 EXIT ;  /* 0x000000000000094d */ /* 0x000fea0003800000 */
[----:B------:R-:W0:Y:S01]  /*0100*/  S2R R2, SR_LANEID ;  /* 0x0000000000027919 */ /* 0x000e220000000000 */
[----:B------:R-:W1:Y:S01]  /*0110*/  LDC R23, c[0x0][0x39c] ;  /* 0x0000e700ff177b82 */ /* 0x000e620000000800 */
[----:B------:R-:W2:Y:S01]  /*0120*/  LDCU.64 UR4, c[0x0][0x358] ;  /* 0x00006b00ff0477ac */ /* 0x000ea20008000a00 */
[----:B------:R-:W3:Y:S06]  /*0130*/  LDCU.64 UR6, c[0x0][0x390] ;  /* 0x00007200ff0677ac */ /* 0x000eec0008000a00 */
[----:B------:R-:W4:Y:S08]  /*0140*/  LDC.64 R4, c[0x0][0x380] ;  /* 0x0000e000ff047b82 */ /* 0x000f300000000a00 */
[----:B------:R-:W5:Y:S01]  /*0150*/  LDC.64 R10, c[0x0][0x388] ;  /* 0x0000e200ff0a7b82 */ /* 0x000f620000000a00 */
[----:B-1----:R-:W-:Y:S01]  /*0160*/  IMAD R3, R8, R23, RZ ;  /* 0x0000001708037224 */ /* 0x002fe200078e02ff */
[----:B------:R-:W-:-:S02]  /*0170*/  SHF.R.U32.HI R6, RZ, 0x1, R23 ;  /* 0x00000001ff067819 */ /* 0x000fc40000011617 */
[----:B0-----:R-:W-:Y:S01]  /*0180*/  SHF.R.U32.HI R13, RZ, 0x2, R2 ;  /* 0x00000002ff0d7819 */ /* 0x001fe20000011602 */
[----:B----4-:R-:W-:Y:S01]  /*0190*/  IMAD.WIDE R4, R3, 0x2, R4 ;  /* 0x0000000203047825 */ /* 0x010fe200078e0204 */
[----:B------:R-:W-:-:S03]  /*01a0*/  LOP3.LUT R2, R2, 0x3, RZ, 0xc0, !PT ;  /* 0x0000000302027812 */ /* 0x000fc600078ec0ff */
[----:B------:R-:W-:Y:S02]  /*01b0*/  IMAD.MOV.U32 R3, RZ, RZ, RZ ;  /* 0x000000ffff037224 */ /* 0x000fe400078e00ff */
[----:B------:R-:W-:-:S04]  /*01c0*/  IMAD.WIDE.U32 R6, R13, R6, R2 ;  /* 0x000000060d067225 */ /* 0x000fc800078e0002 */
[----:B-----5:R-:W-:Y:S01]  /*01d0*/  IMAD.WIDE R10, R0, 0x2, R10 ;  /* 0x00000002000a7825 */ /* 0x020fe200078e020a */
[C---:B------:R-:W-:Y:S02]  /*01e0*/  LEA R16, P0, R6.reuse, R4, 0x2 ;  /* 0x0000000406107211 */ /* 0x040fe400078010ff */
[C---:B------:R-:W-:Y:S02]  /*01f0*/  LEA R20, P1, R6.reuse, R10, 0x2 ;  /* 0x0000000a06147211 */ /* 0x040fe400078210ff */
[C-C-:B------:R-:W-:Y:S02]  /*0200*/  LEA.HI.X R17, R6.reuse, R5, R7.reuse, 0x2, P0 ;  /* 0x0000000506117211 */ /* 0x140fe400000f1407 */
[----:B------:R-:W-:Y:S01]  /*0210*/  LEA.HI.X R21, R6, R11, R7, 0x2, P1 ;  /* 0x0000000b06157211 */ /* 0x000fe200008f1407 */
[C---:B------:R-:W-:Y:S02]  /*0220*/  IMAD.WIDE.U32 R18, R23.reuse, 0x10, R16 ;  /* 0x0000001017127825 */ /* 0x040fe400078e0010 */
[----:B--2---:R-:W2:Y:S02]  /*0230*/  LDG.E R4, desc[UR4][R16.64] ;  /* 0x0000000410047981 */ /* 0x004ea4000c1e1900 */
[----:B------:R-:W-:-:S02]  /*0240*/  IMAD.WIDE.U32 R22, R23, 0x10, R20 ;  /* 0x0000001017167825 */ /* 0x000fc400078e0014 */
[----:B------:R-:W2:Y:S04]  /*0250*/  LDG.E R10, desc[UR4][R20.64] ;  /* 0x00000004140a7981 */ /* 0x000ea8000c1e1900 */
[----:B------:R-:W2:Y:S04]  /*0260*/  LDG.E R11, desc[UR4][R20.64+0x10] ;  /* 0x00001004140b7981 */ /* 0x000ea8000c1e1900 */
[----:B------:R-:W2:Y:S04]  /*0270*/  LDG.E R6, desc[UR4][R16.64+0x10] ;  /* 0x0000100410067981 */ /* 0x000ea8000c1e1900 */
[----:B------:R-:W2:Y:S04]  /*0280*/  LDG.E R5, desc[UR4][R18.64] ;  /* 0x0000000412057981 */ /* 0x000ea8000c1e1900 */
[----:B------:R-:W2:Y:S04]  /*0290*/  LDG.E R7, desc[UR4][R18.64+0x10] ;  /* 0x0000100412077981 */ /* 0x000ea8000c1e1900 */
[----:B------:R-:W4:Y:S04]  /*02a0*/  LDG.E R14, desc[UR4][R22.64] ;  /* 0x00000004160e7981 */ /* 0x000f28000c1e1900 */
[----:B------:R-:W4:Y:S01]  /*02b0*/  LDG.E R15, desc[UR4][R22.64+0x10] ;  /* 0x00001004160f7981 */ /* 0x000f22000c1e1900 */
[----:B------:R-:W-:Y:S01]  /*02c0*/  IMAD R25, R8, R9, RZ ;  /* 0x0000000908197224 */ /* 0x000fe200078e02ff */
[----:B------:R-:W-:-:S04]  /*02d0*/  SHF.R.U32.HI R12, RZ, 0x1, R9 ;  /* 0x00000001ff0c7819 */ /* 0x000fc80000011609 */
[----:B------:R-:W-:Y:S02]  /*02e0*/  SHF.R.S32.HI R27, RZ, 0x1f, R25 ;  /* 0x0000001fff1b7819 */ /* 0x000fe40000011419 */
[----:B------:R-:W-:Y:S01]  /*02f0*/  IADD3 R25, P0, PT, R0, R25, RZ ;  /* 0x0000001900197210 */ /* 0x000fe20007f1e0ff */
[----:B------:R-:W-:-:S03]  /*0300*/  IMAD.WIDE.U32 R2, R13, R12, R2 ;  /* 0x0000000c0d027225 */ /* 0x000fc600078e0002 */
[----:B------:R-:W-:Y:S02]  /*0310*/  LEA.HI.X.SX32 R0, R0, R27, 0x1, P0 ;  /* 0x0000001b00007211 */ /* 0x000fe400000f0eff */
[C---:B---3--:R-:W-:Y:S01]  /*0320*/  LEA R13, P0, R25.reuse, UR6, 0x2 ;  /* 0x00000006190d7c11 */ /* 0x048fe2000f8010ff */
[C---:B--2---:R-:W-:Y:S08]  /*0330*/  HMMA.16816.F32 R8, R4.reuse, R10, RZ ;  /* 0x0000000a0408723c */ /* 0x044ff000000018ff */
[----:B----4-:R-:W-:Y:S01]  /*0340*/  HMMA.16816.F32 R4, R4, R14, RZ ;  /* 0x0000000e0404723c */ /* 0x010fe200000018ff */
[----:B------:R-:W-:-:S02]  /*0350*/  LEA.HI.X R15, R25, UR7, R0, 0x2, P0 ;  /* 0x00000007190f7c11 */ /* 0x000fc400080f1400 */
[----:B------:R-:W-:-:S04]  /*0360*/  LEA R14, P0, R2, R13, 0x3 ;  /* 0x0000000d020e7211 */ /* 0x000fc800078018ff */
[----:B------:R-:W-:-:S03]  /*0370*/  LEA.HI.X R15, R2, R15, R3, 0x3, P0 ;  /* 0x0000000f020f7211 */ /* 0x000fc600000f1c03 */
[----:B------:R-:W-:Y:S02]  /*0380*/  IMAD.WIDE.U32 R12, R12, 0x40, R14 ;  /* 0x000000400c0c7825 */ /* 0x000fe400078e000e */
[----:B------:R-:W-:Y:S04]  /*0390*/  STG.E.64 desc[UR4][R14.64], R8 ;  /* 0x000000080e007986 */ /* 0x000fe8000c101b04 */
[----:B------:R-:W-:Y:S04]  /*03a0*/  STG.E.64 desc[UR4][R12.64], R10 ;  /* 0x0000000a0c007986 */ /* 0x000fe8000c101b04 */
[----:B------:R-:W-:Y:S04]  /*03b0*/  STG.E.64 desc[UR4][R14.64+0x20], R4 ;  /* 0x000020040e007986 */ /* 0x000fe8000c101b04 */
[----:B------:R-:W-:Y:S01]  /*03c0*/  STG.E.64 desc[UR4][R12.64+0x20], R6 ;  /* 0x000020060c007986 */ /* 0x000fe2000c101b04 */
[----:B------:R-:W-:Y:S05]  /*03d0*/  EXIT ;  /* 0x000000000000794d */ /* 0x000fea0003800000 */
.L_x_2:
        /* <DEDUP_REMOVED lines=10> */
.L_x_5:


//--------------------- .nv.shared.reserved.0     --------------------------
	.section	.nv.shared.reserved.0,"aw",@nobits
	.weak		__nv_reservedSMEM_offset_0_alias
	.size		__nv_reservedSMEM_offset_0_alias, 0, 64
	.other		__nv_reservedSMEM_offset_0_alias,@"STO_CUDA_RESERVED_SHARED STV_DEFAULT"
__nv_reservedSMEM_offset_0_alias:
	.zero		0
	.zero		64


//--------------------- .nv.constant0._Z11tma_examplev --------------------------
	.section	.nv.constant0._Z11tma_examplev,"a",@progbits
	.sectionflags	@""
	.align	4
.nv.constant0._Z11tma_examplev:
	.zero		896


//--------------------- .nv.constant0._Z29stream_ordered_memory_examplev --------------------------
	.section	.nv.constant0._Z29stream_ordered_memory_examplev,"a",@progbits
	.sectionflags	@""
	.align	4
.nv.constant0._Z29stream_ordered_memory_examplev:
	.zero		896


//--------------------- .nv.constant0._Z17matmul_tensorcorePK6__halfS1_Pfiii --------------------------
	.section	.nv.constant0._Z17matmul_tensorcorePK6__halfS1_Pfiii,"a",@progbits
	.sectionflags	@""
	.align	4
.nv.constant0._Z17matmul_tensorcorePK6__halfS1_Pfiii:
	.zero		932


//--------------------- SYMBOLS --------------------------

	.type		.nv.reservedSmem.offset0,@object
	.size		.nv.reservedSmem.offset0,0x4
